//
// Generated by NVIDIA NVVM Compiler
//
// Compiler Build ID: CL-36424714
// Cuda compilation tools, release 13.0, V13.0.88
// Based on NVVM 20.0.0
//

.version 9.0
.target sm_100
.address_size 64

	// .globl	_Z3funPiS_S_S_S_S_PjS0_Pb

.visible .entry _Z3funPiS_S_S_S_S_PjS0_Pb(
	.param .u64 .ptr .align 1 _Z3funPiS_S_S_S_S_PjS0_Pb_param_0,
	.param .u64 .ptr .align 1 _Z3funPiS_S_S_S_S_PjS0_Pb_param_1,
	.param .u64 .ptr .align 1 _Z3funPiS_S_S_S_S_PjS0_Pb_param_2,
	.param .u64 .ptr .align 1 _Z3funPiS_S_S_S_S_PjS0_Pb_param_3,
	.param .u64 .ptr .align 1 _Z3funPiS_S_S_S_S_PjS0_Pb_param_4,
	.param .u64 .ptr .align 1 _Z3funPiS_S_S_S_S_PjS0_Pb_param_5,
	.param .u64 .ptr .align 1 _Z3funPiS_S_S_S_S_PjS0_Pb_param_6,
	.param .u64 .ptr .align 1 _Z3funPiS_S_S_S_S_PjS0_Pb_param_7,
	.param .u64 .ptr .align 1 _Z3funPiS_S_S_S_S_PjS0_Pb_param_8
)
{
	.reg .pred 	%p<30>;
	.reg .b16 	%rs<3>;
	.reg .b32 	%r<171>;
	.reg .b64 	%rd<60>;

	ld.param.u64 	%rd8, [_Z3funPiS_S_S_S_S_PjS0_Pb_param_0];
	ld.param.u64 	%rd9, [_Z3funPiS_S_S_S_S_PjS0_Pb_param_1];
	ld.param.u64 	%rd10, [_Z3funPiS_S_S_S_S_PjS0_Pb_param_2];
	ld.param.u64 	%rd11, [_Z3funPiS_S_S_S_S_PjS0_Pb_param_3];
	ld.param.u64 	%rd13, [_Z3funPiS_S_S_S_S_PjS0_Pb_param_4];
	ld.param.u64 	%rd12, [_Z3funPiS_S_S_S_S_PjS0_Pb_param_5];
	ld.param.u64 	%rd14, [_Z3funPiS_S_S_S_S_PjS0_Pb_param_6];
	ld.param.u64 	%rd15, [_Z3funPiS_S_S_S_S_PjS0_Pb_param_7];
	ld.param.u64 	%rd16, [_Z3funPiS_S_S_S_S_PjS0_Pb_param_8];
	cvta.to.global.u64 	%rd1, %rd14;
	cvta.to.global.u64 	%rd2, %rd16;
	cvta.to.global.u64 	%rd3, %rd15;
	cvta.to.global.u64 	%rd17, %rd13;
	mov.u32 	%r39, %ctaid.x;
	mov.u32 	%r40, %ntid.x;
	mov.u32 	%r41, %tid.x;
	mad.lo.s32 	%r1, %r39, %r40, %r41;
	ld.global.u32 	%r42, [%rd17];
	setp.eq.s32 	%p1, %r1, %r42;
	@%p1 bra 	$L__BB0_38;
	cvta.to.global.u64 	%rd18, %rd8;
	ld.global.u32 	%r2, [%rd18];
	setp.ge.s32 	%p2, %r1, %r2;
	@%p2 bra 	$L__BB0_38;
	cvta.to.global.u64 	%rd19, %rd12;
	ld.global.u32 	%r3, [%rd19];
	add.s32 	%r43, %r2, -1;
	setp.ne.s32 	%p3, %r1, %r43;
	cvta.to.global.u64 	%rd20, %rd10;
	mul.wide.s32 	%rd21, %r1, 4;
	add.s64 	%rd4, %rd20, %rd21;
	@%p3 bra 	$L__BB0_4;
	cvta.to.global.u64 	%rd22, %rd9;
	ld.global.u32 	%r158, [%rd22];
	bra.uni 	$L__BB0_5;
$L__BB0_4:
	ld.global.u32 	%r158, [%rd4+4];
$L__BB0_5:
	ld.global.u32 	%r44, [%rd4];
	sub.s32 	%r7, %r158, %r44;
	setp.lt.s32 	%p4, %r7, 1;
	@%p4 bra 	$L__BB0_20;
	setp.lt.s32 	%p5, %r3, 1;
	mul.lo.s32 	%r8, %r3, %r1;
	@%p5 bra 	$L__BB0_20;
	and.b32  	%r9, %r3, 7;
	and.b32  	%r10, %r3, 3;
	and.b32  	%r11, %r3, 15;
	and.b32  	%r46, %r3, 2147483640;
	neg.s32 	%r12, %r46;
	cvta.to.global.u64 	%rd5, %rd11;
	mov.b32 	%r159, 0;
$L__BB0_8:
	ld.global.u32 	%r47, [%rd4];
	add.s32 	%r48, %r47, %r159;
	mul.wide.s32 	%rd23, %r48, 4;
	add.s64 	%rd24, %rd5, %rd23;
	ld.global.u32 	%r49, [%rd24];
	setp.eq.s32 	%p6, %r159, 0;
	mul.lo.s32 	%r14, %r49, %r3;
	@%p6 bra 	$L__BB0_22;
	setp.lt.u32 	%p7, %r3, 8;
	mov.b32 	%r164, 0;
	mov.u32 	%r160, %r8;
	mov.u32 	%r161, %r14;
	mov.u32 	%r162, %r12;
	@%p7 bra 	$L__BB0_11;
$L__BB0_10:
	.pragma "nounroll";
	mul.wide.s32 	%rd25, %r161, 4;
	add.s64 	%rd26, %rd1, %rd25;
	mul.wide.s32 	%rd27, %r160, 4;
	add.s64 	%rd28, %rd3, %rd27;
	ld.global.u32 	%r51, [%rd26];
	ld.global.u32 	%r52, [%rd28];
	and.b32  	%r53, %r52, %r51;
	st.global.u32 	[%rd28], %r53;
	ld.global.u32 	%r54, [%rd26+4];
	ld.global.u32 	%r55, [%rd28+4];
	and.b32  	%r56, %r55, %r54;
	st.global.u32 	[%rd28+4], %r56;
	ld.global.u32 	%r57, [%rd26+8];
	ld.global.u32 	%r58, [%rd28+8];
	and.b32  	%r59, %r58, %r57;
	st.global.u32 	[%rd28+8], %r59;
	ld.global.u32 	%r60, [%rd26+12];
	ld.global.u32 	%r61, [%rd28+12];
	and.b32  	%r62, %r61, %r60;
	st.global.u32 	[%rd28+12], %r62;
	ld.global.u32 	%r63, [%rd26+16];
	ld.global.u32 	%r64, [%rd28+16];
	and.b32  	%r65, %r64, %r63;
	st.global.u32 	[%rd28+16], %r65;
	ld.global.u32 	%r66, [%rd26+20];
	ld.global.u32 	%r67, [%rd28+20];
	and.b32  	%r68, %r67, %r66;
	st.global.u32 	[%rd28+20], %r68;
	ld.global.u32 	%r69, [%rd26+24];
	ld.global.u32 	%r70, [%rd28+24];
	and.b32  	%r71, %r70, %r69;
	st.global.u32 	[%rd28+24], %r71;
	ld.global.u32 	%r72, [%rd26+28];
	ld.global.u32 	%r73, [%rd28+28];
	and.b32  	%r74, %r73, %r72;
	st.global.u32 	[%rd28+28], %r74;
	add.s32 	%r162, %r162, 8;
	add.s32 	%r161, %r161, 8;
	add.s32 	%r160, %r160, 8;
	setp.ne.s32 	%p8, %r162, 0;
	mov.u32 	%r164, %r46;
	@%p8 bra 	$L__BB0_10;
$L__BB0_11:
	setp.eq.s32 	%p9, %r9, 0;
	@%p9 bra 	$L__BB0_19;
	add.s32 	%r75, %r9, -1;
	setp.lt.u32 	%p10, %r75, 3;
	@%p10 bra 	$L__BB0_14;
	add.s32 	%r76, %r164, %r14;
	mul.wide.s32 	%rd29, %r76, 4;
	add.s64 	%rd30, %rd1, %rd29;
	ld.global.u32 	%r77, [%rd30];
	add.s32 	%r78, %r164, %r8;
	mul.wide.s32 	%rd31, %r78, 4;
	add.s64 	%rd32, %rd3, %rd31;
	ld.global.u32 	%r79, [%rd32];
	and.b32  	%r80, %r79, %r77;
	st.global.u32 	[%rd32], %r80;
	ld.global.u32 	%r81, [%rd30+4];
	ld.global.u32 	%r82, [%rd32+4];
	and.b32  	%r83, %r82, %r81;
	st.global.u32 	[%rd32+4], %r83;
	ld.global.u32 	%r84, [%rd30+8];
	ld.global.u32 	%r85, [%rd32+8];
	and.b32  	%r86, %r85, %r84;
	st.global.u32 	[%rd32+8], %r86;
	ld.global.u32 	%r87, [%rd30+12];
	ld.global.u32 	%r88, [%rd32+12];
	and.b32  	%r89, %r88, %r87;
	st.global.u32 	[%rd32+12], %r89;
	add.s32 	%r164, %r164, 4;
$L__BB0_14:
	setp.eq.s32 	%p11, %r10, 0;
	@%p11 bra 	$L__BB0_19;
	setp.eq.s32 	%p12, %r10, 1;
	@%p12 bra 	$L__BB0_17;
	add.s32 	%r90, %r164, %r14;
	mul.wide.s32 	%rd33, %r90, 4;
	add.s64 	%rd34, %rd1, %rd33;
	ld.global.u32 	%r91, [%rd34];
	add.s32 	%r92, %r164, %r8;
	mul.wide.s32 	%rd35, %r92, 4;
	add.s64 	%rd36, %rd3, %rd35;
	ld.global.u32 	%r93, [%rd36];
	and.b32  	%r94, %r93, %r91;
	st.global.u32 	[%rd36], %r94;
	ld.global.u32 	%r95, [%rd34+4];
	ld.global.u32 	%r96, [%rd36+4];
	and.b32  	%r97, %r96, %r95;
	st.global.u32 	[%rd36+4], %r97;
	add.s32 	%r164, %r164, 2;
$L__BB0_17:
	and.b32  	%r98, %r3, 1;
	setp.eq.b32 	%p13, %r98, 1;
	not.pred 	%p14, %p13;
	@%p14 bra 	$L__BB0_19;
	add.s32 	%r99, %r164, %r14;
	mul.wide.s32 	%rd37, %r99, 4;
	add.s64 	%rd38, %rd1, %rd37;
	ld.global.u32 	%r100, [%rd38];
	add.s32 	%r101, %r164, %r8;
	mul.wide.s32 	%rd39, %r101, 4;
	add.s64 	%rd40, %rd3, %rd39;
	ld.global.u32 	%r102, [%rd40];
	and.b32  	%r103, %r102, %r100;
	st.global.u32 	[%rd40], %r103;
$L__BB0_19:
	add.s32 	%r159, %r159, 1;
	setp.eq.s32 	%p24, %r159, %r7;
	@%p24 bra 	$L__BB0_20;
	bra.uni 	$L__BB0_8;
$L__BB0_20:
	and.b32  	%r147, %r1, 31;
	mov.b32 	%r148, 1;
	shl.b32 	%r149, %r148, %r147;
	mul.lo.s32 	%r36, %r3, %r1;
	shr.s32 	%r150, %r1, 5;
	add.s32 	%r151, %r36, %r150;
	mul.wide.s32 	%rd55, %r151, 4;
	add.s64 	%rd56, %rd3, %rd55;
	ld.global.u32 	%r152, [%rd56];
	or.b32  	%r153, %r152, %r149;
	st.global.u32 	[%rd56], %r153;
	ld.global.u8 	%rs1, [%rd2];
	setp.eq.s16 	%p25, %rs1, 0;
	setp.lt.s32 	%p26, %r3, 1;
	or.pred  	%p27, %p25, %p26;
	@%p27 bra 	$L__BB0_38;
	mov.b32 	%r170, 0;
	bra.uni 	$L__BB0_36;
$L__BB0_22:
	setp.lt.u32 	%p15, %r3, 16;
	mov.b32 	%r168, 0;
	@%p15 bra 	$L__BB0_25;
	mov.b32 	%r166, 0;
$L__BB0_24:
	.pragma "nounroll";
	add.s32 	%r106, %r166, %r14;
	mul.wide.s32 	%rd41, %r106, 4;
	add.s64 	%rd42, %rd1, %rd41;
	ld.global.u32 	%r107, [%rd42];
	add.s32 	%r108, %r166, %r8;
	mul.wide.s32 	%rd43, %r108, 4;
	add.s64 	%rd44, %rd3, %rd43;
	st.global.u32 	[%rd44], %r107;
	ld.global.u32 	%r109, [%rd42+4];
	st.global.u32 	[%rd44+4], %r109;
	ld.global.u32 	%r110, [%rd42+8];
	st.global.u32 	[%rd44+8], %r110;
	ld.global.u32 	%r111, [%rd42+12];
	st.global.u32 	[%rd44+12], %r111;
	ld.global.u32 	%r112, [%rd42+16];
	st.global.u32 	[%rd44+16], %r112;
	ld.global.u32 	%r113, [%rd42+20];
	st.global.u32 	[%rd44+20], %r113;
	ld.global.u32 	%r114, [%rd42+24];
	st.global.u32 	[%rd44+24], %r114;
	ld.global.u32 	%r115, [%rd42+28];
	st.global.u32 	[%rd44+28], %r115;
	ld.global.u32 	%r116, [%rd42+32];
	st.global.u32 	[%rd44+32], %r116;
	ld.global.u32 	%r117, [%rd42+36];
	st.global.u32 	[%rd44+36], %r117;
	ld.global.u32 	%r118, [%rd42+40];
	st.global.u32 	[%rd44+40], %r118;
	ld.global.u32 	%r119, [%rd42+44];
	st.global.u32 	[%rd44+44], %r119;
	ld.global.u32 	%r120, [%rd42+48];
	st.global.u32 	[%rd44+48], %r120;
	ld.global.u32 	%r121, [%rd42+52];
	st.global.u32 	[%rd44+52], %r121;
	ld.global.u32 	%r122, [%rd42+56];
	st.global.u32 	[%rd44+56], %r122;
	ld.global.u32 	%r123, [%rd42+60];
	st.global.u32 	[%rd44+60], %r123;
	add.s32 	%r166, %r166, 16;
	and.b32  	%r168, %r3, 2147483632;
	setp.ne.s32 	%p16, %r166, %r168;
	@%p16 bra 	$L__BB0_24;
$L__BB0_25:
	setp.eq.s32 	%p17, %r11, 0;
	@%p17 bra 	$L__BB0_19;
	add.s32 	%r124, %r11, -1;
	setp.lt.u32 	%p18, %r124, 7;
	@%p18 bra 	$L__BB0_28;
	add.s32 	%r125, %r168, %r14;
	mul.wide.s32 	%rd45, %r125, 4;
	add.s64 	%rd46, %rd1, %rd45;
	ld.global.u32 	%r126, [%rd46];
	add.s32 	%r127, %r168, %r8;
	mul.wide.s32 	%rd47, %r127, 4;
	add.s64 	%rd48, %rd3, %rd47;
	st.global.u32 	[%rd48], %r126;
	ld.global.u32 	%r128, [%rd46+4];
	st.global.u32 	[%rd48+4], %r128;
	ld.global.u32 	%r129, [%rd46+8];
	st.global.u32 	[%rd48+8], %r129;
	ld.global.u32 	%r130, [%rd46+12];
	st.global.u32 	[%rd48+12], %r130;
	ld.global.u32 	%r131, [%rd46+16];
	st.global.u32 	[%rd48+16], %r131;
	ld.global.u32 	%r132, [%rd46+20];
	st.global.u32 	[%rd48+20], %r132;
	ld.global.u32 	%r133, [%rd46+24];
	st.global.u32 	[%rd48+24], %r133;
	ld.global.u32 	%r134, [%rd46+28];
	st.global.u32 	[%rd48+28], %r134;
	add.s32 	%r168, %r168, 8;
$L__BB0_28:
	setp.eq.s32 	%p19, %r9, 0;
	@%p19 bra 	$L__BB0_19;
	add.s32 	%r135, %r9, -1;
	setp.lt.u32 	%p20, %r135, 3;
	@%p20 bra 	$L__BB0_31;
	add.s32 	%r136, %r168, %r14;
	mul.wide.s32 	%rd49, %r136, 4;
	add.s64 	%rd50, %rd1, %rd49;
	ld.global.u32 	%r137, [%rd50];
	add.s32 	%r138, %r168, %r8;
	mul.wide.s32 	%rd51, %r138, 4;
	add.s64 	%rd52, %rd3, %rd51;
	st.global.u32 	[%rd52], %r137;
	ld.global.u32 	%r139, [%rd50+4];
	st.global.u32 	[%rd52+4], %r139;
	ld.global.u32 	%r140, [%rd50+8];
	st.global.u32 	[%rd52+8], %r140;
	ld.global.u32 	%r141, [%rd50+12];
	st.global.u32 	[%rd52+12], %r141;
	add.s32 	%r168, %r168, 4;
$L__BB0_31:
	setp.eq.s32 	%p21, %r10, 0;
	@%p21 bra 	$L__BB0_19;
	setp.eq.s32 	%p22, %r10, 1;
	add.s32 	%r142, %r168, %r14;
	mul.wide.s32 	%rd53, %r142, 4;
	add.s64 	%rd6, %rd1, %rd53;
	ld.global.u32 	%r143, [%rd6];
	add.s32 	%r144, %r168, %r8;
	mul.wide.s32 	%rd54, %r144, 4;
	add.s64 	%rd7, %rd3, %rd54;
	st.global.u32 	[%rd7], %r143;
	@%p22 bra 	$L__BB0_19;
	setp.eq.s32 	%p23, %r10, 2;
	ld.global.u32 	%r145, [%rd6+4];
	st.global.u32 	[%rd7+4], %r145;
	@%p23 bra 	$L__BB0_19;
	ld.global.u32 	%r146, [%rd6+8];
	st.global.u32 	[%rd7+8], %r146;
	bra.uni 	$L__BB0_19;
$L__BB0_35:
	add.s32 	%r170, %r170, 1;
	setp.eq.s32 	%p29, %r170, %r3;
	@%p29 bra 	$L__BB0_38;
$L__BB0_36:
	add.s32 	%r155, %r170, %r36;
	mul.wide.s32 	%rd57, %r155, 4;
	add.s64 	%rd58, %rd3, %rd57;
	ld.global.u32 	%r156, [%rd58];
	add.s64 	%rd59, %rd1, %rd57;
	ld.global.u32 	%r157, [%rd59];
	setp.eq.s32 	%p28, %r156, %r157;
	@%p28 bra 	$L__BB0_35;
	mov.b16 	%rs2, 0;
	st.global.u8 	[%rd2], %rs2;
$L__BB0_38:
	ret;

}


// ===== COMPILED SASS (sm_100) =====

	.target	sm_100

	.elftype	@"ET_EXEC"


//--------------------- .note.nv.tkinfo           --------------------------
	.section	.note.nv.tkinfo,"",@"SHT_NOTE"
	.sectionflags	@"SHF_NOTE_NV_TKINFO"
	.tkinfo
        /*0018*/ 	.word	0x00000002
        /*0030*/ 	.string	""
        /*0030*/ 	.string	"ptxas"
        /*0030*/ 	.string	"Cuda compilation tools, release 13.0, V13.0.88"
        /*0030*/ 	.string	"Build cuda_13.0.r13.0/compiler.36424714_0"
        /*0030*/ 	.string	"-arch sm_100 -m 64 "



//--------------------- .note.nv.cuinfo           --------------------------
	.section	.note.nv.cuinfo,"",@"SHT_NOTE"
	.sectionflags	@"SHF_NOTE_NV_CUINFO"
        /*0018*/ 	.short	0x0002
        /*001a*/ 	.short	0x0064
        /*001c*/ 	.short	0x0082
	.zero		2


//--------------------- .nv.info                  --------------------------
	.section	.nv.info,"",@"SHT_CUDA_INFO"
	.align	4


	//----- nvinfo : EIATTR_REGCOUNT
	.align		4
        /*0000*/ 	.byte	0x04, 0x2f
        /*0002*/ 	.short	(.L_1 - .L_0)
	.align		4
.L_0:
        /*0004*/ 	.word	index@(_Z3funPiS_S_S_S_S_PjS0_Pb)
        /*0008*/ 	.word	0x00000020


	//----- nvinfo : EIATTR_FRAME_SIZE
	.align		4
.L_1:
        /*000c*/ 	.byte	0x04, 0x11
        /*000e*/ 	.short	(.L_3 - .L_2)
	.align		4
.L_2:
        /*0010*/ 	.word	index@(_Z3funPiS_S_S_S_S_PjS0_Pb)
        /*0014*/ 	.word	0x00000000


	//----- nvinfo : EIATTR_MIN_STACK_SIZE
	.align		4
.L_3:
        /*0018*/ 	.byte	0x04, 0x12
        /*001a*/ 	.short	(.L_5 - .L_4)
	.align		4
.L_4:
        /*001c*/ 	.word	index@(_Z3funPiS_S_S_S_S_PjS0_Pb)
        /*0020*/ 	.word	0x00000000
.L_5:


//--------------------- .nv.compat                --------------------------
	.section	.nv.compat,"",@"SHT_CUDA_COMPAT_INFO"
	.align	4
        /*0000*/ 	.byte	0x02, 0x09, 0x00, 0x00, 0x02, 0x02, 0x01, 0x00, 0x02, 0x05, 0x05, 0x00, 0x03, 0x07, 0x01, 0x01
        /*0010*/ 	.byte	0x02, 0x03, 0x00, 0x00, 0x02, 0x06, 0x01, 0x00, 0x04, 0x0b, 0x08, 0x00, 0x09, 0x00, 0x00, 0x00
        /*0020*/ 	.byte	0x00, 0x00, 0x00, 0x00


//--------------------- .nv.info._Z3funPiS_S_S_S_S_PjS0_Pb --------------------------
	.section	.nv.info._Z3funPiS_S_S_S_S_PjS0_Pb,"",@"SHT_CUDA_INFO"
	.sectionflags	@""
	.align	4


	//----- nvinfo : EIATTR_CUDA_API_VERSION
	.align		4
        /*0000*/ 	.byte	0x04, 0x37
        /*0002*/ 	.short	(.L_7 - .L_6)
.L_6:
        /*0004*/ 	.word	0x00000082


	//----- nvinfo : EIATTR_KPARAM_INFO
	.align		4
.L_7:
        /*0008*/ 	.byte	0x04, 0x17
        /*000a*/ 	.short	(.L_9 - .L_8)
.L_8:
        /*000c*/ 	.word	0x00000000
        /*0010*/ 	.short	0x0008
        /*0012*/ 	.short	0x0040
        /*0014*/ 	.byte	0x00, 0xf5, 0x21, 0x00


	//----- nvinfo : EIATTR_KPARAM_INFO
	.align		4
.L_9:
        /*0018*/ 	.byte	0x04, 0x17
        /*001a*/ 	.short	(.L_11 - .L_10)
.L_10:
        /*001c*/ 	.word	0x00000000
        /*0020*/ 	.short	0x0007
        /*0022*/ 	.short	0x0038
        /*0024*/ 	.byte	0x00, 0xf5, 0x21, 0x00


	//----- nvinfo : EIATTR_KPARAM_INFO
	.align		4
.L_11:
        /*0028*/ 	.byte	0x04, 0x17
        /*002a*/ 	.short	(.L_13 - .L_12)
.L_12:
        /*002c*/ 	.word	0x00000000
        /*0030*/ 	.short	0x0006
        /*0032*/ 	.short	0x0030
        /*0034*/ 	.byte	0x00, 0xf5, 0x21, 0x00


	//----- nvinfo : EIATTR_KPARAM_INFO
	.align		4
.L_13:
        /*0038*/ 	.byte	0x04, 0x17
        /*003a*/ 	.short	(.L_15 - .L_14)
.L_14:
        /*003c*/ 	.word	0x00000000
        /*0040*/ 	.short	0x0005
        /*0042*/ 	.short	0x0028
        /*0044*/ 	.byte	0x00, 0xf5, 0x21, 0x00


	//----- nvinfo : EIATTR_KPARAM_INFO
	.align		4
.L_15:
        /*0048*/ 	.byte	0x04, 0x17
        /*004a*/ 	.short	(.L_17 - .L_16)
.L_16:
        /*004c*/ 	.word	0x00000000
        /*0050*/ 	.short	0x0004
        /*0052*/ 	.short	0x0020
        /*0054*/ 	.byte	0x00, 0xf5, 0x21, 0x00


	//----- nvinfo : EIATTR_KPARAM_INFO
	.align		4
.L_17:
        /*0058*/ 	.byte	0x04, 0x17
        /*005a*/ 	.short	(.L_19 - .L_18)
.L_18:
        /*005c*/ 	.word	0x00000000
        /*0060*/ 	.short	0x0003
        /*0062*/ 	.short	0x0018
        /*0064*/ 	.byte	0x00, 0xf5, 0x21, 0x00


	//----- nvinfo : EIATTR_KPARAM_INFO
	.align		4
.L_19:
        /*0068*/ 	.byte	0x04, 0x17
        /*006a*/ 	.short	(.L_21 - .L_20)
.L_20:
        /*006c*/ 	.word	0x00000000
        /*0070*/ 	.short	0x0002
        /*0072*/ 	.short	0x0010
        /*0074*/ 	.byte	0x00, 0xf5, 0x21, 0x00


	//----- nvinfo : EIATTR_KPARAM_INFO
	.align		4
.L_21:
        /*0078*/ 	.byte	0x04, 0x17
        /*007a*/ 	.short	(.L_23 - .L_22)
.L_22:
        /*007c*/ 	.word	0x00000000
        /*0080*/ 	.short	0x0001
        /*0082*/ 	.short	0x0008
        /*0084*/ 	.byte	0x00, 0xf5, 0x21, 0x00


	//----- nvinfo : EIATTR_KPARAM_INFO
	.align		4
.L_23:
        /*0088*/ 	.byte	0x04, 0x17
        /*008a*/ 	.short	(.L_25 - .L_24)
.L_24:
        /*008c*/ 	.word	0x00000000
        /*0090*/ 	.short	0x0000
        /*0092*/ 	.short	0x0000
        /*0094*/ 	.byte	0x00, 0xf5, 0x21, 0x00


	//----- nvinfo : EIATTR_SPARSE_MMA_MASK
	.align		4
.L_25:
        /*0098*/ 	.byte	0x03, 0x50
        /*009a*/ 	.short	0x0000


	//----- nvinfo : EIATTR_MAXREG_COUNT
	.align		4
        /*009c*/ 	.byte	0x03, 0x1b
        /*009e*/ 	.short	0x00ff


	//----- nvinfo : EIATTR_MERCURY_ISA_VERSION
	.align		4
        /*00a0*/ 	.byte	0x03, 0x5f
        /*00a2*/ 	.short	0x0101


	//----- nvinfo : EIATTR_VRC_CTA_INIT_COUNT
	.align		4
        /*00a4*/ 	.byte	0x02, 0x4a
	.zero		1
	.zero		1


	//----- nvinfo : EIATTR_EXIT_INSTR_OFFSETS
	.align		4
        /*00a8*/ 	.byte	0x04, 0x1c
        /*00aa*/ 	.short	(.L_27 - .L_26)


	//   ....[0]....
.L_26:
        /*00ac*/ 	.word	0x00000090


	//   ....[1]....
        /*00b0*/ 	.word	0x000000d0


	//   ....[2]....
        /*00b4*/ 	.word	0x000011b0


	//   ....[3]....
        /*00b8*/ 	.word	0x00001290


	//   ....[4]....
        /*00bc*/ 	.word	0x00001340


	//----- nvinfo : EIATTR_CRS_STACK_SIZE
	.align		4
.L_27:
        /*00c0*/ 	.byte	0x04, 0x1e
        /*00c2*/ 	.short	(.L_29 - .L_28)
.L_28:
        /*00c4*/ 	.word	0x00000000


	//----- nvinfo : EIATTR_CBANK_PARAM_SIZE
	.align		4
.L_29:
        /*00c8*/ 	.byte	0x03, 0x19
        /*00ca*/ 	.short	0x0048


	//----- nvinfo : EIATTR_PARAM_CBANK
	.align		4
        /*00cc*/ 	.byte	0x04, 0x0a
        /*00ce*/ 	.short	(.L_31 - .L_30)
	.align		4
.L_30:
        /*00d0*/ 	.word	index@(.nv.constant0._Z3funPiS_S_S_S_S_PjS0_Pb)
        /*00d4*/ 	.short	0x0380
        /*00d6*/ 	.short	0x0048


	//----- nvinfo : EIATTR_SW_WAR
	.align		4
.L_31:
        /*00d8*/ 	.byte	0x04, 0x36
        /*00da*/ 	.short	(.L_33 - .L_32)
.L_32:
        /*00dc*/ 	.word	0x00000008
.L_33:


//--------------------- .nv.callgraph             --------------------------
	.section	.nv.callgraph,"",@"SHT_CUDA_CALLGRAPH"
	.align	4
	.sectionentsize	8
	.align		4
        /*0000*/ 	.word	0x00000000
	.align		4
        /*0004*/ 	.word	0xffffffff
	.align		4
        /*0008*/ 	.word	0x00000000
	.align		4
        /*000c*/ 	.word	0xfffffffe
	.align		4
        /*0010*/ 	.word	0x00000000
	.align		4
        /*0014*/ 	.word	0xfffffffd
	.align		4
        /*0018*/ 	.word	0x00000000
	.align		4
        /*001c*/ 	.word	0xfffffffc


//--------------------- .text._Z3funPiS_S_S_S_S_PjS0_Pb --------------------------
	.section	.text._Z3funPiS_S_S_S_S_PjS0_Pb,"ax",@progbits
	.align	128
        .global         _Z3funPiS_S_S_S_S_PjS0_Pb
        .type           _Z3funPiS_S_S_S_S_PjS0_Pb,@function
        .size           _Z3funPiS_S_S_S_S_PjS0_Pb,(.L_x_17 - _Z3funPiS_S_S_S_S_PjS0_Pb)
        .other          _Z3funPiS_S_S_S_S_PjS0_Pb,@"STO_CUDA_ENTRY STV_DEFAULT"
_Z3funPiS_S_S_S_S_PjS0_Pb:
.text._Z3funPiS_S_S_S_S_PjS0_Pb:
[----:B------:R-:W-:Y:S08]  /*0000*/  LDC R1, c[0x0][0x37c] ;  /* 0x0000df00ff017b82 */ /* 0x000ff00000000800 */
[----:B------:R-:W0:Y:S01]  /*0010*/  LDC.64 R2, c[0x0][0x3a0] ;  /* 0x0000e800ff027b82 */ /* 0x000e220000000a00 */
[----:B------:R-:W0:Y:S02]  /*0020*/  LDCU.64 UR6, c[0x0][0x358] ;  /* 0x00006b00ff0677ac */ /* 0x000e240008000a00 */
[----:B0-----:R-:W2:Y:S05]  /*0030*/  LDG.E R3, desc[UR6][R2.64] ;  /* 0x0000000602037981 */ /* 0x001eaa000c1e1900 */
[----:B------:R-:W0:Y:S01]  /*0040*/  S2UR UR4, SR_CTAID.X ;  /* 0x00000000000479c3 */ /* 0x000e220000002500 */
[----:B------:R-:W0:Y:S07]  /*0050*/  S2R R5, SR_TID.X ;  /* 0x0000000000057919 */ /* 0x000e2e0000002100 */
[----:B------:R-:W0:Y:S02]  /*0060*/  LDC R0, c[0x0][0x360] ;  /* 0x0000d800ff007b82 */ /* 0x000e240000000800 */
[----:B0-----:R-:W-:-:S05]  /*0070*/  IMAD R0, R0, UR4, R5 ;  /* 0x0000000400007c24 */ /* 0x001fca000f8e0205 */
[----:B--2---:R-:W-:-:S13]  /*0080*/  ISETP.NE.AND P0, PT, R0, R3, PT ;  /* 0x000000030000720c */ /* 0x004fda0003f05270 */
[----:B------:R-:W-:Y:S05]  /*0090*/  @!P0 EXIT ;  /* 0x000000000000894d */ /* 0x000fea0003800000 */
[----:B------:R-:W0:Y:S02]  /*00a0*/  LDC.64 R2, c[0x0][0x380] ;  /* 0x0000e000ff027b82 */ /* 0x000e240000000a00 */
[----:B0-----:R-:W2:Y:S02]  /*00b0*/  LDG.E R3, desc[UR6][R2.64] ;  /* 0x0000000602037981 */ /* 0x001ea4000c1e1900 */
[----:B--2---:R-:W-:-:S13]  /*00c0*/  ISETP.GE.AND P0, PT, R0, R3, PT ;  /* 0x000000030000720c */ /* 0x004fda0003f06270 */
[----:B------:R-:W-:Y:S05]  /*00d0*/  @P0 EXIT ;  /* 0x000000000000094d */ /* 0x000fea0003800000 */
[----:B------:R-:W-:Y:S01]  /*00e0*/  VIADD R3, R3, 0xffffffff ;  /* 0xffffffff03037836 */ /* 0x000fe20000000000 */
[----:B------:R-:W0:Y:S04]  /*00f0*/  LDC.64 R12, c[0x0][0x390] ;  /* 0x0000e400ff0c7b82 */ /* 0x000e280000000a00 */
[----:B------:R-:W-:-:S13]  /*0100*/  ISETP.NE.AND P0, PT, R0, R3, PT ;  /* 0x000000030000720c */ /* 0x000fda0003f05270 */
[----:B------:R-:W1:Y:S02]  /*0110*/  @!P0 LDC.64 R6, c[0x0][0x388] ;  /* 0x0000e200ff068b82 */ /* 0x000e640000000a00 */
[----:B-1----:R-:W2:Y:S01]  /*0120*/  @!P0 LDG.E R2, desc[UR6][R6.64] ;  /* 0x0000000606028981 */ /* 0x002ea2000c1e1900 */
[----:B0-----:R-:W-:-:S05]  /*0130*/  IMAD.WIDE R12, R0, 0x4, R12 ;  /* 0x00000004000c7825 */ /* 0x001fca00078e020c */
[----:B------:R-:W0:Y:S01]  /*0140*/  LDC.64 R4, c[0x0][0x3a8] ;  /* 0x0000ea00ff047b82 */ /* 0x000e220000000a00 */
[----:B------:R-:W2:Y:S04]  /*0150*/  LDG.E R9, desc[UR6][R12.64] ;  /* 0x000000060c097981 */ /* 0x000ea8000c1e1900 */
[----:B0-----:R0:W5:Y:S04]  /*0160*/  LDG.E R3, desc[UR6][R4.64] ;  /* 0x0000000604037981 */ /* 0x001168000c1e1900 */
[----:B------:R-:W2:Y:S01]  /*0170*/  @P0 LDG.E R2, desc[UR6][R12.64+0x4] ;  /* 0x000004060c020981 */ /* 0x000ea2000c1e1900 */
[----:B------:R-:W-:Y:S01]  /*0180*/  BSSY.RECONVERGENT B0, `(.L_x_0) ;  /* 0x00000f5000007945 */ /* 0x000fe20003800200 */
[----:B--2---:R-:W-:-:S05]  /*0190*/  IMAD.IADD R2, R2, 0x1, -R9 ;  /* 0x0000000102027824 */ /* 0x004fca00078e0a09 */
[----:B------:R-:W-:-:S13]  /*01a0*/  ISETP.GE.AND P0, PT, R2, 0x1, PT ;  /* 0x000000010200780c */ /* 0x000fda0003f06270 */
[----:B0-----:R-:W-:Y:S05]  /*01b0*/  @!P0 BRA `(.L_x_1) ;  /* 0x0000000c00c48947 */ /* 0x001fea0003800000 */
[----:B-----5:R-:W-:-:S13]  /*01c0*/  ISETP.GE.AND P0, PT, R3, 0x1, PT ;  /* 0x000000010300780c */ /* 0x020fda0003f06270 */
[----:B------:R-:W-:Y:S05]  /*01d0*/  @!P0 BRA `(.L_x_1) ;  /* 0x0000000c00bc8947 */ /* 0x000fea0003800000 */
[C---:B------:R-:W-:Y:S01]  /*01e0*/  LOP3.LUT R6, R3.reuse, 0x7ffffff8, RZ, 0xc0, !PT ;  /* 0x7ffffff803067812 */ /* 0x040fe200078ec0ff */
[----:B------:R-:W-:Y:S01]  /*01f0*/  IMAD R4, R0, R3, RZ ;  /* 0x0000000300047224 */ /* 0x000fe200078e02ff */
[C---:B------:R-:W-:Y:S01]  /*0200*/  LOP3.LUT R5, R3.reuse, 0x7, RZ, 0xc0, !PT ;  /* 0x0000000703057812 */ /* 0x040fe200078ec0ff */
[----:B------:R-:W-:Y:S01]  /*0210*/  IMAD.MOV.U32 R9, RZ, RZ, RZ ;  /* 0x000000ffff097224 */ /* 0x000fe200078e00ff */
[C---:B------:R-:W-:Y:S01]  /*0220*/  LOP3.LUT R7, R3.reuse, 0x3, RZ, 0xc0, !PT ;  /* 0x0000000303077812 */ /* 0x040fe200078ec0ff */
[----:B------:R-:W-:Y:S01]  /*0230*/  IMAD.MOV R10, RZ, RZ, -R6 ;  /* 0x000000ffff0a7224 */ /* 0x000fe200078e0a06 */
[----:B------:R-:W-:-:S07]  /*0240*/  LOP3.LUT R8, R3, 0xf, RZ, 0xc0, !PT ;  /* 0x0000000f03087812 */ /* 0x000fce00078ec0ff */
.L_x_12:
[----:B01234-:R-:W2:Y:S01]  /*0250*/  LDG.E R16, desc[UR6][R12.64] ;  /* 0x000000060c107981 */ /* 0x01fea2000c1e1900 */
[----:B------:R-:W0:Y:S01]  /*0260*/  LDC.64 R14, c[0x0][0x398] ;  /* 0x0000e600ff0e7b82 */ /* 0x000e220000000a00 */
[----:B------:R-:W-:Y:S02]  /*0270*/  ISETP.NE.AND P1, PT, R9, RZ, PT ;  /* 0x000000ff0900720c */ /* 0x000fe40003f25270 */
[----:B--2---:R-:W-:-:S05]  /*0280*/  IADD3 R11, PT, PT, R16, R9, RZ ;  /* 0x00000009100b7210 */ /* 0x004fca0007ffe0ff */
[----:B0-----:R-:W-:-:S06]  /*0290*/  IMAD.WIDE R14, R11, 0x4, R14 ;  /* 0x000000040b0e7825 */ /* 0x001fcc00078e020e */
[----:B------:R-:W2:Y:S01]  /*02a0*/  LDG.E R14, desc[UR6][R14.64] ;  /* 0x000000060e0e7981 */ /* 0x000ea2000c1e1900 */
[----:B------:R-:W-:Y:S01]  /*02b0*/  VIADD R9, R9, 0x1 ;  /* 0x0000000109097836 */ /* 0x000fe20000000000 */
[----:B------:R-:W-:Y:S04]  /*02c0*/  BSSY.RECONVERGENT B1, `(.L_x_2) ;  /* 0x00000df000017945 */ /* 0x000fe80003800200 */
[----:B------:R-:W-:Y:S01]  /*02d0*/  ISETP.NE.AND P0, PT, R9, R2, PT ;  /* 0x000000020900720c */ /* 0x000fe20003f05270 */
[----:B--2---:R-:W-:Y:S01]  /*02e0*/  IMAD R11, R3, R14, RZ ;  /* 0x0000000e030b7224 */ /* 0x004fe200078e02ff */
[----:B------:R-:W-:Y:S11]  /*02f0*/  @P1 BRA `(.L_x_3) ;  /* 0x0000000400c41947 */ /* 0x000ff60003800000 */
[----:B------:R-:W-:Y:S01]  /*0300*/  ISETP.GE.U32.AND P1, PT, R3, 0x10, PT ;  /* 0x000000100300780c */ /* 0x000fe20003f26070 */
[----:B------:R-:W-:-:S12]  /*0310*/  IMAD.MOV.U32 R18, RZ, RZ, RZ ;  /* 0x000000ffff127224 */ /* 0x000fd800078e00ff */
[----:B------:R-:W-:Y:S05]  /*0320*/  @!P1 BRA `(.L_x_4) ;  /* 0x0000000000ac9947 */ /* 0x000fea0003800000 */
[----:B------:R-:W-:-:S05]  /*0330*/  UMOV UR4, URZ ;  /* 0x000000ff00047c82 */ /* 0x000fca0008000000 */
.L_x_5:
[----:B------:R-:W0:Y:S01]  /*0340*/  LDC.64 R14, c[0x0][0x3b0] ;  /* 0x0000ec00ff0e7b82 */ /* 0x000e220000000a00 */
[----:B----4-:R-:W-:-:S04]  /*0350*/  VIADD R17, R11, UR4 ;  /* 0x000000040b117c36 */ /* 0x010fc80008000000 */
[----:B0-----:R-:W-:-:S03]  /*0360*/  IMAD.WIDE R14, R17, 0x4, R14 ;  /* 0x00000004110e7825 */ /* 0x001fc600078e020e */
[----:B------:R-:W0:Y:S02]  /*0370*/  LDC.64 R16, c[0x0][0x3b8] ;  /* 0x0000ee00ff107b82 */ /* 0x000e240000000a00 */
[----:B------:R-:W2:Y:S01]  /*0380*/  LDG.E R19, desc[UR6][R14.64] ;  /* 0x000000060e137981 */ /* 0x000ea2000c1e1900 */
[----:B------:R-:W-:-:S04]  /*0390*/  VIADD R21, R4, UR4 ;  /* 0x0000000404157c36 */ /* 0x000fc80008000000 */
[----:B0-----:R-:W-:-:S05]  /*03a0*/  IMAD.WIDE R16, R21, 0x4, R16 ;  /* 0x0000000415107825 */ /* 0x001fca00078e0210 */
[----:B--2---:R0:W-:Y:S04]  /*03b0*/  STG.E desc[UR6][R16.64], R19 ;  /* 0x0000001310007986 */ /* 0x0041e8000c101906 */
[----:B------:R-:W2:Y:S04]  /*03c0*/  LDG.E R21, desc[UR6][R14.64+0x4] ;  /* 0x000004060e157981 */ /* 0x000ea8000c1e1900 */
[----:B--2---:R1:W-:Y:S04]  /*03d0*/  STG.E desc[UR6][R16.64+0x4], R21 ;  /* 0x0000041510007986 */ /* 0x0043e8000c101906 */
[----:B------:R-:W2:Y:S04]  /*03e0*/  LDG.E R23, desc[UR6][R14.64+0x8] ;  /* 0x000008060e177981 */ /* 0x000ea8000c1e1900 */
[----:B--2---:R2:W-:Y:S04]  /*03f0*/  STG.E desc[UR6][R16.64+0x8], R23 ;  /* 0x0000081710007986 */ /* 0x0045e8000c101906 */
[----:B------:R-:W3:Y:S04]  /*0400*/  LDG.E R25, desc[UR6][R14.64+0xc] ;  /* 0x00000c060e197981 */ /* 0x000ee8000c1e1900 */
[----:B---3--:R3:W-:Y:S04]  /*0410*/  STG.E desc[UR6][R16.64+0xc], R25 ;  /* 0x00000c1910007986 */ /* 0x0087e8000c101906 */
[----:B------:R-:W4:Y:S04]  /*0420*/  LDG.E R27, desc[UR6][R14.64+0x10] ;  /* 0x000010060e1b7981 */ /* 0x000f28000c1e1900 */
[----:B----4-:R4:W-:Y:S04]  /*0430*/  STG.E desc[UR6][R16.64+0x10], R27 ;  /* 0x0000101b10007986 */ /* 0x0109e8000c101906 */
[----:B------:R-:W5:Y:S04]  /*0440*/  LDG.E R29, desc[UR6][R14.64+0x14] ;  /* 0x000014060e1d7981 */ /* 0x000f68000c1e1900 */
[----:B-----5:R5:W-:Y:S04]  /*0450*/  STG.E desc[UR6][R16.64+0x14], R29 ;  /* 0x0000141d10007986 */ /* 0x020be8000c101906 */
[----:B0-----:R-:W2:Y:S04]  /*0460*/  LDG.E R19, desc[UR6][R14.64+0x18] ;  /* 0x000018060e137981 */ /* 0x001ea8000c1e1900 */
[----:B--2---:R0:W-:Y:S04]  /*0470*/  STG.E desc[UR6][R16.64+0x18], R19 ;  /* 0x0000181310007986 */ /* 0x0041e8000c101906 */
[----:B-1----:R-:W2:Y:S04]  /*0480*/  LDG.E R21, desc[UR6][R14.64+0x1c] ;  /* 0x00001c060e157981 */ /* 0x002ea8000c1e1900 */
[----:B--2---:R1:W-:Y:S04]  /*0490*/  STG.E desc[UR6][R16.64+0x1c], R21 ;  /* 0x00001c1510007986 */ /* 0x0043e8000c101906 */
[----:B------:R-:W2:Y:S04]  /*04a0*/  LDG.E R23, desc[UR6][R14.64+0x20] ;  /* 0x000020060e177981 */ /* 0x000ea8000c1e1900 */
[----:B--2---:R2:W-:Y:S04]  /*04b0*/  STG.E desc[UR6][R16.64+0x20], R23 ;  /* 0x0000201710007986 */ /* 0x0045e8000c101906 */
[----:B---3--:R-:W3:Y:S04]  /*04c0*/  LDG.E R25, desc[UR6][R14.64+0x24] ;  /* 0x000024060e197981 */ /* 0x008ee8000c1e1900 */
[----:B---3--:R3:W-:Y:S04]  /*04d0*/  STG.E desc[UR6][R16.64+0x24], R25 ;  /* 0x0000241910007986 */ /* 0x0087e8000c101906 */
[----:B----4-:R-:W4:Y:S04]  /*04e0*/  LDG.E R27, desc[UR6][R14.64+0x28] ;  /* 0x000028060e1b7981 */ /* 0x010f28000c1e1900 */
[----:B----4-:R4:W-:Y:S04]  /*04f0*/  STG.E desc[UR6][R16.64+0x28], R27 ;  /* 0x0000281b10007986 */ /* 0x0109e8000c101906 */
[----:B-----5:R-:W5:Y:S04]  /*0500*/  LDG.E R29, desc[UR6][R14.64+0x2c] ;  /* 0x00002c060e1d7981 */ /* 0x020f68000c1e1900 */
[----:B-----5:R4:W-:Y:S04]  /*0510*/  STG.E desc[UR6][R16.64+0x2c], R29 ;  /* 0x00002c1d10007986 */ /* 0x0209e8000c101906 */
[----:B0-----:R-:W5:Y:S04]  /*0520*/  LDG.E R19, desc[UR6][R14.64+0x30] ;  /* 0x000030060e137981 */ /* 0x001f68000c1e1900 */
[----:B-----5:R4:W-:Y:S04]  /*0530*/  STG.E desc[UR6][R16.64+0x30], R19 ;  /* 0x0000301310007986 */ /* 0x0209e8000c101906 */
[----:B-1----:R-:W5:Y:S04]  /*0540*/  LDG.E R21, desc[UR6][R14.64+0x34] ;  /* 0x000034060e157981 */ /* 0x002f68000c1e1900 */
[----:B-----5:R4:W-:Y:S04]  /*0550*/  STG.E desc[UR6][R16.64+0x34], R21 ;  /* 0x0000341510007986 */ /* 0x0209e8000c101906 */
[----:B--2---:R-:W2:Y:S04]  /*0560*/  LDG.E R23, desc[UR6][R14.64+0x38] ;  /* 0x000038060e177981 */ /* 0x004ea8000c1e1900 */
[----:B--2---:R4:W-:Y:S04]  /*0570*/  STG.E desc[UR6][R16.64+0x38], R23 ;  /* 0x0000381710007986 */ /* 0x0049e8000c101906 */
[----:B---3--:R-:W2:Y:S01]  /*0580*/  LDG.E R25, desc[UR6][R14.64+0x3c] ;  /* 0x00003c060e197981 */ /* 0x008ea2000c1e1900 */
[----:B------:R-:W-:Y:S01]  /*0590*/  UIADD3 UR4, UPT, UPT, UR4, 0x10, URZ ;  /* 0x0000001004047890 */ /* 0x000fe2000fffe0ff */
[----:B------:R-:W-:-:S05]  /*05a0*/  LOP3.LUT R18, R3, 0x7ffffff0, RZ, 0xc0, !PT ;  /* 0x7ffffff003127812 */ /* 0x000fca00078ec0ff */
[----:B------:R-:W-:Y:S01]  /*05b0*/  ISETP.NE.AND P1, PT, R18, UR4, PT ;  /* 0x0000000412007c0c */ /* 0x000fe2000bf25270 */
[----:B--2---:R4:W-:-:S12]  /*05c0*/  STG.E desc[UR6][R16.64+0x3c], R25 ;  /* 0x00003c1910007986 */ /* 0x0049d8000c101906 */
[----:B------:R-:W-:Y:S05]  /*05d0*/  @P1 BRA `(.L_x_5) ;  /* 0xfffffffc00581947 */ /* 0x000fea000383ffff */
.L_x_4:
[----:B------:R-:W-:-:S13]  /*05e0*/  ISETP.NE.AND P1, PT, R8, RZ, PT ;  /* 0x000000ff0800720c */ /* 0x000fda0003f25270 */
[----:B------:R-:W-:Y:S05]  /*05f0*/  @!P1 BRA `(.L_x_6) ;  /* 0x0000000800ac9947 */ /* 0x000fea0003800000 */
[----:B------:R-:W-:Y:S02]  /*0600*/  IADD3 R14, PT, PT, R8, -0x1, RZ ;  /* 0xffffffff080e7810 */ /* 0x000fe40007ffe0ff */
[----:B------:R-:W-:Y:S02]  /*0610*/  ISETP.NE.AND P2, PT, R5, RZ, PT ;  /* 0x000000ff0500720c */ /* 0x000fe40003f45270 */
[----:B------:R-:W-:-:S13]  /*0620*/  ISETP.GE.U32.AND P1, PT, R14, 0x7, PT ;  /* 0x000000070e00780c */ /* 0x000fda0003f26070 */
[----:B------:R-:W-:Y:S05]  /*0630*/  @!P1 BRA `(.L_x_7) ;  /* 0x00000000005c9947 */ /* 0x000fea0003800000 */
[----:B------:R-:W0:Y:S01]  /*0640*/  LDC.64 R14, c[0x0][0x3b0] ;  /* 0x0000ec00ff0e7b82 */ /* 0x000e220000000a00 */
[----:B----4-:R-:W-:-:S04]  /*0650*/  IMAD.IADD R17, R11, 0x1, R18 ;  /* 0x000000010b117824 */ /* 0x010fc800078e0212 */
[----:B0-----:R-:W-:-:S03]  /*0660*/  IMAD.WIDE R14, R17, 0x4, R14 ;  /* 0x00000004110e7825 */ /* 0x001fc600078e020e */
[----:B------:R-:W0:Y:S02]  /*0670*/  LDC.64 R16, c[0x0][0x3b8] ;  /* 0x0000ee00ff107b82 */ /* 0x000e240000000a00 */
[----:B------:R-:W2:Y:S01]  /*0680*/  LDG.E R19, desc[UR6][R14.64] ;  /* 0x000000060e137981 */ /* 0x000ea2000c1e1900 */
[----:B------:R-:W-:-:S04]  /*0690*/  IMAD.IADD R21, R4, 0x1, R18 ;  /* 0x0000000104157824 */ /* 0x000fc800078e0212 */
        /* <DEDUP_REMOVED lines=8> */
[----:B------:R-:W3:Y:S04]  /*0720*/  LDG.E R27, desc[UR6][R14.64+0x10] ;  /* 0x000010060e1b7981 */ /* 0x000ee8000c1e1900 */
[----:B---3--:R2:W-:Y:S04]  /*0730*/  STG.E desc[UR6][R16.64+0x10], R27 ;  /* 0x0000101b10007986 */ /* 0x0085e8000c101906 */
[----:B------:R-:W3:Y:S04]  /*0740*/  LDG.E R29, desc[UR6][R14.64+0x14] ;  /* 0x000014060e1d7981 */ /* 0x000ee8000c1e1900 */
[----:B---3--:R2:W-:Y:S04]  /*0750*/  STG.E desc[UR6][R16.64+0x14], R29 ;  /* 0x0000141d10007986 */ /* 0x0085e8000c101906 */
[----:B0-----:R-:W3:Y:S04]  /*0760*/  LDG.E R19, desc[UR6][R14.64+0x18] ;  /* 0x000018060e137981 */ /* 0x001ee8000c1e1900 */
[----:B---3--:R2:W-:Y:S04]  /*0770*/  STG.E desc[UR6][R16.64+0x18], R19 ;  /* 0x0000181310007986 */ /* 0x0085e8000c101906 */
[----:B-1----:R-:W3:Y:S01]  /*0780*/  LDG.E R21, desc[UR6][R14.64+0x1c] ;  /* 0x00001c060e157981 */ /* 0x002ee2000c1e1900 */
[----:B------:R-:W-:-:S03]  /*0790*/  VIADD R18, R18, 0x8 ;  /* 0x0000000812127836 */ /* 0x000fc60000000000 */
[----:B---3--:R2:W-:Y:S04]  /*07a0*/  STG.E desc[UR6][R16.64+0x1c], R21 ;  /* 0x00001c1510007986 */ /* 0x0085e8000c101906 */
.L_x_7:
[----:B------:R-:W-:Y:S05]  /*07b0*/  @!P2 BRA `(.L_x_6) ;  /* 0x00000008003ca947 */ /* 0x000fea0003800000 */
[----:B------:R-:W-:Y:S02]  /*07c0*/  IADD3 R14, PT, PT, R5, -0x1, RZ ;  /* 0xffffffff050e7810 */ /* 0x000fe40007ffe0ff */
[----:B------:R-:W-:Y:S02]  /*07d0*/  ISETP.NE.AND P2, PT, R7, RZ, PT ;  /* 0x000000ff0700720c */ /* 0x000fe40003f45270 */
[----:B------:R-:W-:-:S13]  /*07e0*/  ISETP.GE.U32.AND P1, PT, R14, 0x3, PT ;  /* 0x000000030e00780c */ /* 0x000fda0003f26070 */
[----:B------:R-:W-:Y:S05]  /*07f0*/  @!P1 BRA `(.L_x_8) ;  /* 0x00000000003c9947 */ /* 0x000fea0003800000 */
[----:B------:R-:W0:Y:S01]  /*0800*/  LDC.64 R14, c[0x0][0x3b0] ;  /* 0x0000ec00ff0e7b82 */ /* 0x000e220000000a00 */
[----:B--2-4-:R-:W-:-:S04]  /*0810*/  IMAD.IADD R17, R11, 0x1, R18 ;  /* 0x000000010b117824 */ /* 0x014fc800078e0212 */
        /* <DEDUP_REMOVED lines=10> */
[----:B------:R-:W2:Y:S01]  /*08c0*/  LDG.E R25, desc[UR6][R14.64+0xc] ;  /* 0x00000c060e197981 */ /* 0x000ea2000c1e1900 */
[----:B------:R-:W-:-:S03]  /*08d0*/  VIADD R18, R18, 0x4 ;  /* 0x0000000412127836 */ /* 0x000fc60000000000 */
[----:B--2---:R0:W-:Y:S04]  /*08e0*/  STG.E desc[UR6][R16.64+0xc], R25 ;  /* 0x00000c1910007986 */ /* 0x0041e8000c101906 */
.L_x_8:
[----:B------:R-:W-:Y:S05]  /*08f0*/  @!P2 BRA `(.L_x_6) ;  /* 0x0000000400eca947 */ /* 0x000fea0003800000 */
[----:B------:R-:W1:Y:S01]  /*0900*/  LDC.64 R14, c[0x0][0x3b0] ;  /* 0x0000ec00ff0e7b82 */ /* 0x000e620000000a00 */
[----:B------:R-:W-:-:S07]  /*0910*/  IADD3 R11, PT, PT, R11, R18, RZ ;  /* 0x000000120b0b7210 */ /* 0x000fce0007ffe0ff */
[----:B0-2-4-:R-:W0:Y:S01]  /*0920*/  LDC.64 R16, c[0x0][0x3b8] ;  /* 0x0000ee00ff107b82 */ /* 0x015e220000000a00 */
[----:B-1----:R-:W-:-:S05]  /*0930*/  IMAD.WIDE R14, R11, 0x4, R14 ;  /* 0x000000040b0e7825 */ /* 0x002fca00078e020e */
[----:B------:R-:W2:Y:S01]  /*0940*/  LDG.E R11, desc[UR6][R14.64] ;  /* 0x000000060e0b7981 */ /* 0x000ea2000c1e1900 */
[----:B------:R-:W-:Y:S01]  /*0950*/  IMAD.IADD R19, R4, 0x1, R18 ;  /* 0x0000000104137824 */ /* 0x000fe200078e0212 */
[----:B------:R-:W-:-:S03]  /*0960*/  ISETP.NE.AND P1, PT, R7, 0x1, PT ;  /* 0x000000010700780c */ /* 0x000fc60003f25270 */
[----:B0-----:R-:W-:-:S05]  /*0970*/  IMAD.WIDE R16, R19, 0x4, R16 ;  /* 0x0000000413107825 */ /* 0x001fca00078e0210 */
[----:B--2---:R1:W-:Y:S05]  /*0980*/  STG.E desc[UR6][R16.64], R11 ;  /* 0x0000000b10007986 */ /* 0x0043ea000c101906 */
[----:B------:R-:W-:Y:S05]  /*0990*/  @!P1 BRA `(.L_x_6) ;  /* 0x0000000400c49947 */ /* 0x000fea0003800000 */
[----:B-1----:R-:W2:Y:S01]  /*09a0*/  LDG.E R11, desc[UR6][R14.64+0x4] ;  /* 0x000004060e0b7981 */ /* 0x002ea2000c1e1900 */
[----:B------:R-:W-:-:S03]  /*09b0*/  ISETP.NE.AND P1, PT, R7, 0x2, PT ;  /* 0x000000020700780c */ /* 0x000fc60003f25270 */
[----:B--2---:R3:W-:Y:S10]  /*09c0*/  STG.E desc[UR6][R16.64+0x4], R11 ;  /* 0x0000040b10007986 */ /* 0x0047f4000c101906 */
[----:B------:R-:W-:Y:S05]  /*09d0*/  @!P1 BRA `(.L_x_6) ;  /* 0x0000000400b49947 */ /* 0x000fea0003800000 */
[----:B------:R-:W2:Y:S04]  /*09e0*/  LDG.E R15, desc[UR6][R14.64+0x8] ;  /* 0x000008060e0f7981 */ /* 0x000ea8000c1e1900 */
[----:B--2---:R0:W-:Y:S01]  /*09f0*/  STG.E desc[UR6][R16.64+0x8], R15 ;  /* 0x0000080f10007986 */ /* 0x0041e2000c101906 */
[----:B------:R-:W-:Y:S05]  /*0a00*/  BRA `(.L_x_6) ;  /* 0x0000000400a87947 */ /* 0x000fea0003800000 */
.L_x_3:
[----:B------:R-:W-:Y:S01]  /*0a10*/  ISETP.GE.U32.AND P1, PT, R3, 0x8, PT ;  /* 0x000000080300780c */ /* 0x000fe20003f26070 */
[----:B------:R-:W-:-:S12]  /*0a20*/  IMAD.MOV.U32 R22, RZ, RZ, RZ ;  /* 0x000000ffff167224 */ /* 0x000fd800078e00ff */
[----:B------:R-:W-:Y:S05]  /*0a30*/  @!P1 BRA `(.L_x_9) ;  /* 0x0000000000b49947 */ /* 0x000fea0003800000 */
[----:B------:R-:W-:Y:S01]  /*0a40*/  IMAD.MOV.U32 R21, RZ, RZ, R4 ;  /* 0x000000ffff157224 */ /* 0x000fe200078e0004 */
[----:B------:R-:W-:Y:S01]  /*0a50*/  MOV R19, R11 ;  /* 0x0000000b00137202 */ /* 0x000fe20000000f00 */
[----:B------:R-:W-:-:S07]  /*0a60*/  IMAD.MOV.U32 R18, RZ, RZ, R10 ;  /* 0x000000ffff127224 */ /* 0x000fce00078e000a */
.L_x_10:
[----:B0-----:R-:W0:Y:S08]  /*0a70*/  LDC.64 R16, c[0x0][0x3b0] ;  /* 0x0000ec00ff107b82 */ /* 0x001e300000000a00 */
[----:B------:R-:W1:Y:S01]  /*0a80*/  LDC.64 R14, c[0x0][0x3b8] ;  /* 0x0000ee00ff0e7b82 */ /* 0x000e620000000a00 */
[----:B0-----:R-:W-:-:S05]  /*0a90*/  IMAD.WIDE R16, R19, 0x4, R16 ;  /* 0x0000000413107825 */ /* 0x001fca00078e0210 */
[----:B------:R-:W2:Y:S01]  /*0aa0*/  LDG.E R20, desc[UR6][R16.64] ;  /* 0x0000000610147981 */ /* 0x000ea2000c1e1900 */
[----:B-1----:R-:W-:-:S05]  /*0ab0*/  IMAD.WIDE R14, R21, 0x4, R14 ;  /* 0x00000004150e7825 */ /* 0x002fca00078e020e */
[----:B------:R-:W2:Y:S04]  /*0ac0*/  LDG.E R23, desc[UR6][R14.64] ;  /* 0x000000060e177981 */ /* 0x000ea8000c1e1900 */
[----:B------:R-:W3:Y:S04]  /*0ad0*/  LDG.E R25, desc[UR6][R14.64+0x4] ;  /* 0x000004060e197981 */ /* 0x000ee8000c1e1900 */
[----:B------:R-:W4:Y:S04]  /*0ae0*/  LDG.E R27, desc[UR6][R14.64+0x8] ;  /* 0x000008060e1b7981 */ /* 0x000f28000c1e1900 */
[----:B------:R-:W5:Y:S01]  /*0af0*/  LDG.E R29, desc[UR6][R14.64+0xc] ;  /* 0x00000c060e1d7981 */ /* 0x000f62000c1e1900 */
[----:B--2---:R-:W-:-:S05]  /*0b00*/  LOP3.LUT R23, R23, R20, RZ, 0xc0, !PT ;  /* 0x0000001417177212 */ /* 0x004fca00078ec0ff */
[----:B------:R0:W-:Y:S04]  /*0b10*/  STG.E desc[UR6][R14.64], R23 ;  /* 0x000000170e007986 */ /* 0x0001e8000c101906 */
[----:B------:R-:W3:Y:S04]  /*0b20*/  LDG.E R20, desc[UR6][R16.64+0x4] ;  /* 0x0000040610147981 */ /* 0x000ee8000c1e1900 */
[----:B0-----:R-:W2:Y:S01]  /*0b30*/  LDG.E R23, desc[UR6][R14.64+0x10] ;  /* 0x000010060e177981 */ /* 0x001ea2000c1e1900 */
[----:B---3--:R-:W-:-:S05]  /*0b40*/  LOP3.LUT R25, R25, R20, RZ, 0xc0, !PT ;  /* 0x0000001419197212 */ /* 0x008fca00078ec0ff */
[----:B------:R0:W-:Y:S04]  /*0b50*/  STG.E desc[UR6][R14.64+0x4], R25 ;  /* 0x000004190e007986 */ /* 0x0001e8000c101906 */
[----:B------:R-:W4:Y:S04]  /*0b60*/  LDG.E R20, desc[UR6][R16.64+0x8] ;  /* 0x0000080610147981 */ /* 0x000f28000c1e1900 */
[----:B0-----:R-:W3:Y:S01]  /*0b70*/  LDG.E R25, desc[UR6][R14.64+0x14] ;  /* 0x000014060e197981 */ /* 0x001ee2000c1e1900 */
[----:B----4-:R-:W-:-:S05]  /*0b80*/  LOP3.LUT R27, R27, R20, RZ, 0xc0, !PT ;  /* 0x000000141b1b7212 */ /* 0x010fca00078ec0ff */
[----:B------:R0:W-:Y:S04]  /*0b90*/  STG.E desc[UR6][R14.64+0x8], R27 ;  /* 0x0000081b0e007986 */ /* 0x0001e8000c101906 */
[----:B------:R-:W5:Y:S04]  /*0ba0*/  LDG.E R20, desc[UR6][R16.64+0xc] ;  /* 0x00000c0610147981 */ /* 0x000f68000c1e1900 */
[----:B0-----:R-:W4:Y:S01]  /*0bb0*/  LDG.E R27, desc[UR6][R14.64+0x18] ;  /* 0x000018060e1b7981 */ /* 0x001f22000c1e1900 */
[----:B-----5:R-:W-:-:S05]  /*0bc0*/  LOP3.LUT R29, R29, R20, RZ, 0xc0, !PT ;  /* 0x000000141d1d7212 */ /* 0x020fca00078ec0ff */
[----:B------:R0:W-:Y:S04]  /*0bd0*/  STG.E desc[UR6][R14.64+0xc], R29 ;  /* 0x00000c1d0e007986 */ /* 0x0001e8000c101906 */
[----:B------:R-:W2:Y:S04]  /*0be0*/  LDG.E R20, desc[UR6][R16.64+0x10] ;  /* 0x0000100610147981 */ /* 0x000ea8000c1e1900 */
[----:B0-----:R-:W5:Y:S01]  /*0bf0*/  LDG.E R29, desc[UR6][R14.64+0x1c] ;  /* 0x00001c060e1d7981 */ /* 0x001f62000c1e1900 */
[----:B--2---:R-:W-:-:S05]  /*0c00*/  LOP3.LUT R23, R23, R20, RZ, 0xc0, !PT ;  /* 0x0000001417177212 */ /* 0x004fca00078ec0ff */
[----:B------:R0:W-:Y:S04]  /*0c10*/  STG.E desc[UR6][R14.64+0x10], R23 ;  /* 0x000010170e007986 */ /* 0x0001e8000c101906 */
[----:B------:R-:W3:Y:S02]  /*0c20*/  LDG.E R20, desc[UR6][R16.64+0x14] ;  /* 0x0000140610147981 */ /* 0x000ee4000c1e1900 */
[----:B---3--:R-:W-:-:S05]  /*0c30*/  LOP3.LUT R25, R25, R20, RZ, 0xc0, !PT ;  /* 0x0000001419197212 */ /* 0x008fca00078ec0ff */
[----:B------:R0:W-:Y:S04]  /*0c40*/  STG.E desc[UR6][R14.64+0x14], R25 ;  /* 0x000014190e007986 */ /* 0x0001e8000c101906 */
[----:B------:R-:W4:Y:S02]  /*0c50*/  LDG.E R20, desc[UR6][R16.64+0x18] ;  /* 0x0000180610147981 */ /* 0x000f24000c1e1900 */
[----:B----4-:R-:W-:-:S05]  /*0c60*/  LOP3.LUT R27, R27, R20, RZ, 0xc0, !PT ;  /* 0x000000141b1b7212 */ /* 0x010fca00078ec0ff */
[----:B------:R0:W-:Y:S04]  /*0c70*/  STG.E desc[UR6][R14.64+0x18], R27 ;  /* 0x0000181b0e007986 */ /* 0x0001e8000c101906 */
[----:B------:R-:W5:Y:S01]  /*0c80*/  LDG.E R20, desc[UR6][R16.64+0x1c] ;  /* 0x00001c0610147981 */ /* 0x000f62000c1e1900 */
[----:B------:R-:W-:-:S05]  /*0c90*/  VIADD R18, R18, 0x8 ;  /* 0x0000000812127836 */ /* 0x000fca0000000000 */
[----:B------:R-:W-:Y:S01]  /*0ca0*/  ISETP.NE.AND P1, PT, R18, RZ, PT ;  /* 0x000000ff1200720c */ /* 0x000fe20003f25270 */
[----:B------:R-:W-:Y:S01]  /*0cb0*/  VIADD R19, R19, 0x8 ;  /* 0x0000000813137836 */ /* 0x000fe20000000000 */
[----:B------:R-:W-:Y:S02]  /*0cc0*/  IADD3 R21, PT, PT, R21, 0x8, RZ ;  /* 0x0000000815157810 */ /* 0x000fe40007ffe0ff */
[----:B-----5:R-:W-:-:S05]  /*0cd0*/  LOP3.LUT R29, R29, R20, RZ, 0xc0, !PT ;  /* 0x000000141d1d7212 */ /* 0x020fca00078ec0ff */
[----:B------:R0:W-:Y:S04]  /*0ce0*/  STG.E desc[UR6][R14.64+0x1c], R29 ;  /* 0x00001c1d0e007986 */ /* 0x0001e8000c101906 */
[----:B------:R-:W-:Y:S05]  /*0cf0*/  @P1 BRA `(.L_x_10) ;  /* 0xfffffffc005c1947 */ /* 0x000fea000383ffff */
[----:B------:R-:W-:-:S07]  /*0d00*/  IMAD.MOV.U32 R22, RZ, RZ, R6 ;  /* 0x000000ffff167224 */ /* 0x000fce00078e0006 */
.L_x_9:
[----:B------:R-:W-:-:S13]  /*0d10*/  ISETP.NE.AND P1, PT, R5, RZ, PT ;  /* 0x000000ff0500720c */ /* 0x000fda0003f25270 */
[----:B------:R-:W-:Y:S05]  /*0d20*/  @!P1 BRA `(.L_x_6) ;  /* 0x0000000000e09947 */ /* 0x000fea0003800000 */
[----:B0-----:R-:W-:Y:S01]  /*0d30*/  VIADD R14, R5, 0xffffffff ;  /* 0xffffffff050e7836 */ /* 0x001fe20000000000 */
[----:B------:R-:W-:-:S04]  /*0d40*/  ISETP.NE.AND P2, PT, R7, RZ, PT ;  /* 0x000000ff0700720c */ /* 0x000fc80003f45270 */
[----:B------:R-:W-:-:S13]  /*0d50*/  ISETP.GE.U32.AND P1, PT, R14, 0x3, PT ;  /* 0x000000030e00780c */ /* 0x000fda0003f26070 */
[----:B------:R-:W-:Y:S05]  /*0d60*/  @!P1 BRA `(.L_x_11) ;  /* 0x00000000005c9947 */ /* 0x000fea0003800000 */
[----:B------:R-:W0:Y:S01]  /*0d70*/  LDC.64 R16, c[0x0][0x3b0] ;  /* 0x0000ec00ff107b82 */ /* 0x000e220000000a00 */
[----:B------:R-:W-:Y:S01]  /*0d80*/  IADD3 R21, PT, PT, R4, R22, RZ ;  /* 0x0000001604157210 */ /* 0x000fe20007ffe0ff */
[----:B------:R-:W-:-:S06]  /*0d90*/  IMAD.IADD R19, R11, 0x1, R22 ;  /* 0x000000010b137824 */ /* 0x000fcc00078e0216 */
        /* <DEDUP_REMOVED lines=17> */
[----:B------:R-:W-:Y:S01]  /*0eb0*/  VIADD R22, R22, 0x4 ;  /* 0x0000000416167836 */ /* 0x000fe20000000000 */
[----:B-----5:R-:W-:-:S05]  /*0ec0*/  LOP3.LUT R25, R25, R18, RZ, 0xc0, !PT ;  /* 0x0000001219197212 */ /* 0x020fca00078ec0ff */
[----:B------:R0:W-:Y:S02]  /*0ed0*/  STG.E desc[UR6][R14.64+0xc], R25 ;  /* 0x00000c190e007986 */ /* 0x0001e4000c101906 */
.L_x_11:
[----:B------:R-:W-:Y:S05]  /*0ee0*/  @!P2 BRA `(.L_x_6) ;  /* 0x000000000070a947 */ /* 0x000fea0003800000 */
[----:B0-----:R-:W0:Y:S01]  /*0ef0*/  LDC.64 R20, c[0x0][0x3b0] ;  /* 0x0000ec00ff147b82 */ /* 0x001e220000000a00 */
[----:B------:R-:W-:-:S07]  /*0f00*/  ISETP.NE.AND P2, PT, R7, 0x1, PT ;  /* 0x000000010700780c */ /* 0x000fce0003f45270 */
[----:B------:R-:W1:Y:S06]  /*0f10*/  LDC.64 R14, c[0x0][0x3b8] ;  /* 0x0000ee00ff0e7b82 */ /* 0x000e6c0000000a00 */
[--C-:B------:R-:W-:Y:S02]  /*0f20*/  @P2 IMAD.IADD R17, R11, 0x1, R22.reuse ;  /* 0x000000010b112824 */ /* 0x100fe400078e0216 */
[----:B------:R-:W-:Y:S02]  /*0f30*/  @P2 IMAD.IADD R19, R4, 0x1, R22 ;  /* 0x0000000104132824 */ /* 0x000fe400078e0216 */
[----:B0-----:R-:W-:-:S05]  /*0f40*/  @P2 IMAD.WIDE R20, R17, 0x4, R20 ;  /* 0x0000000411142825 */ /* 0x001fca00078e0214 */
[----:B------:R-:W2:Y:S01]  /*0f50*/  @P2 LDG.E R16, desc[UR6][R20.64] ;  /* 0x0000000614102981 */ /* 0x000ea2000c1e1900 */
[----:B-1----:R-:W-:Y:S02]  /*0f60*/  @P2 IMAD.WIDE R14, R19, 0x4, R14 ;  /* 0x00000004130e2825 */ /* 0x002fe400078e020e */
[----:B------:R-:W0:Y:S03]  /*0f70*/  LDC.64 R18, c[0x0][0x3b8] ;  /* 0x0000ee00ff127b82 */ /* 0x000e260000000a00 */
[----:B------:R-:W2:Y:S04]  /*0f80*/  @P2 LDG.E R17, desc[UR6][R14.64] ;  /* 0x000000060e112981 */ /* 0x000ea8000c1e1900 */
[----:B------:R-:W3:Y:S01]  /*0f90*/  @P2 LDG.E R25, desc[UR6][R14.64+0x4] ;  /* 0x000004060e192981 */ /* 0x000ee2000c1e1900 */
[----:B------:R-:W-:-:S04]  /*0fa0*/  LOP3.LUT R26, R3, 0x1, RZ, 0xc0, !PT ;  /* 0x00000001031a7812 */ /* 0x000fc800078ec0ff */
[----:B------:R-:W-:Y:S02]  /*0fb0*/  ISETP.NE.U32.AND P1, PT, R26, 0x1, PT ;  /* 0x000000011a00780c */ /* 0x000fe40003f25070 */
[----:B--2---:R-:W-:Y:S02]  /*0fc0*/  @P2 LOP3.LUT R23, R17, R16, RZ, 0xc0, !PT ;  /* 0x0000001011172212 */ /* 0x004fe400078ec0ff */
[----:B------:R-:W1:Y:S03]  /*0fd0*/  LDC.64 R16, c[0x0][0x3b0] ;  /* 0x0000ec00ff107b82 */ /* 0x000e660000000a00 */
[----:B------:R2:W-:Y:S04]  /*0fe0*/  @P2 STG.E desc[UR6][R14.64], R23 ;  /* 0x000000170e002986 */ /* 0x0005e8000c101906 */
[----:B------:R-:W3:Y:S01]  /*0ff0*/  @P2 LDG.E R24, desc[UR6][R20.64+0x4] ;  /* 0x0000040614182981 */ /* 0x000ee2000c1e1900 */
[----:B------:R-:W-:-:S05]  /*1000*/  @P2 IADD3 R22, PT, PT, R22, 0x2, RZ ;  /* 0x0000000216162810 */ /* 0x000fca0007ffe0ff */
[--C-:B------:R-:W-:Y:S02]  /*1010*/  @!P1 IMAD.IADD R11, R11, 0x1, R22.reuse ;  /* 0x000000010b0b9824 */ /* 0x100fe400078e0216 */
[----:B------:R-:W-:-:S04]  /*1020*/  @!P1 IMAD.IADD R27, R4, 0x1, R22 ;  /* 0x00000001041b9824 */ /* 0x000fc800078e0216 */
[----:B0-----:R-:W-:-:S04]  /*1030*/  @!P1 IMAD.WIDE R18, R27, 0x4, R18 ;  /* 0x000000041b129825 */ /* 0x001fc800078e0212 */
[----:B-1----:R-:W-:Y:S01]  /*1040*/  @!P1 IMAD.WIDE R16, R11, 0x4, R16 ;  /* 0x000000040b109825 */ /* 0x002fe200078e0210 */
[----:B---3--:R-:W-:-:S05]  /*1050*/  @P2 LOP3.LUT R25, R25, R24, RZ, 0xc0, !PT ;  /* 0x0000001819192212 */ /* 0x008fca00078ec0ff */
[----:B------:R2:W-:Y:S04]  /*1060*/  @P2 STG.E desc[UR6][R14.64+0x4], R25 ;  /* 0x000004190e002986 */ /* 0x0005e8000c101906 */
[----:B------:R-:W3:Y:S04]  /*1070*/  @!P1 LDG.E R16, desc[UR6][R16.64] ;  /* 0x0000000610109981 */ /* 0x000ee8000c1e1900 */
[----:B------:R-:W3:Y:S02]  /*1080*/  @!P1 LDG.E R11, desc[UR6][R18.64] ;  /* 0x00000006120b9981 */ /* 0x000ee4000c1e1900 */
[----:B---3--:R-:W-:-:S05]  /*1090*/  @!P1 LOP3.LUT R11, R11, R16, RZ, 0xc0, !PT ;  /* 0x000000100b0b9212 */ /* 0x008fca00078ec0ff */
[----:B------:R2:W-:Y:S02]  /*10a0*/  @!P1 STG.E desc[UR6][R18.64], R11 ;  /* 0x0000000b12009986 */ /* 0x0005e4000c101906 */
.L_x_6:
[----:B------:R-:W-:Y:S05]  /*10b0*/  BSYNC.RECONVERGENT B1 ;  /* 0x0000000000017941 */ /* 0x000fea0003800200 */
.L_x_2:
[----:B------:R-:W-:Y:S05]  /*10c0*/  @P0 BRA `(.L_x_12) ;  /* 0xfffffff000600947 */ /* 0x000fea000383ffff */
.L_x_1:
[----:B------:R-:W-:Y:S05]  /*10d0*/  BSYNC.RECONVERGENT B0 ;  /* 0x0000000000007941 */ /* 0x000fea0003800200 */
.L_x_0:
[----:B-123--:R-:W1:Y:S01]  /*10e0*/  LDC.64 R10, c[0x0][0x3b8] ;  /* 0x0000ee00ff0a7b82 */ /* 0x00ee620000000a00 */
[----:B-----5:R-:W-:-:S05]  /*10f0*/  IMAD R5, R0, R3, RZ ;  /* 0x0000000300057224 */ /* 0x020fca00078e02ff */
[----:B------:R-:W-:-:S05]  /*1100*/  LEA.HI.SX32 R7, R0, R5, 0x1b ;  /* 0x0000000500077211 */ /* 0x000fca00078fdaff */
[----:B-1----:R-:W-:-:S05]  /*1110*/  IMAD.WIDE R6, R7, 0x4, R10 ;  /* 0x0000000407067825 */ /* 0x002fca00078e020a */
[----:B------:R-:W2:Y:S01]  /*1120*/  LDG.E R13, desc[UR6][R6.64] ;  /* 0x00000006060d7981 */ /* 0x000ea2000c1e1900 */
[----:B------:R-:W1:Y:S01]  /*1130*/  LDC.64 R8, c[0x0][0x3c0] ;  /* 0x0000f000ff087b82 */ /* 0x000e620000000a00 */
[----:B0-----:R-:W-:-:S05]  /*1140*/  IMAD.MOV.U32 R15, RZ, RZ, 0x1 ;  /* 0x00000001ff0f7424 */ /* 0x001fca00078e00ff */
[----:B------:R-:W-:-:S04]  /*1150*/  SHF.L.W.U32 R0, R15, R0, RZ ;  /* 0x000000000f007219 */ /* 0x000fc80000000eff */
[----:B--2---:R-:W-:-:S05]  /*1160*/  LOP3.LUT R13, R13, R0, RZ, 0xfc, !PT ;  /* 0x000000000d0d7212 */ /* 0x004fca00078efcff */
[----:B------:R0:W-:Y:S04]  /*1170*/  STG.E desc[UR6][R6.64], R13 ;  /* 0x0000000d06007986 */ /* 0x0001e8000c101906 */
[----:B-1----:R-:W2:Y:S01]  /*1180*/  LDG.E.U8 R8, desc[UR6][R8.64] ;  /* 0x0000000608087981 */ /* 0x002ea2000c1e1100 */
[----:B------:R-:W-:-:S04]  /*1190*/  ISETP.GE.AND P0, PT, R3, 0x1, PT ;  /* 0x000000010300780c */ /* 0x000fc80003f06270 */
[----:B--2---:R-:W-:-:S13]  /*11a0*/  ISETP.EQ.OR P0, PT, R8, RZ, !P0 ;  /* 0x000000ff0800720c */ /* 0x004fda0004702670 */
[----:B0-----:R-:W-:Y:S05]  /*11b0*/  @P0 EXIT ;  /* 0x000000000000094d */ /* 0x001fea0003800000 */
[----:B------:R-:W0:Y:S01]  /*11c0*/  LDC.64 R8, c[0x0][0x3b0] ;  /* 0x0000ec00ff087b82 */ /* 0x000e220000000a00 */
[----:B------:R-:W-:-:S06]  /*11d0*/  IMAD.WIDE R6, R5, 0x4, R10 ;  /* 0x0000000405067825 */ /* 0x000fcc00078e020a */
[----:B------:R-:W2:Y:S01]  /*11e0*/  LDG.E R6, desc[UR6][R6.64] ;  /* 0x0000000606067981 */ /* 0x000ea2000c1e1900 */
[----:B0-----:R-:W-:-:S06]  /*11f0*/  IMAD.WIDE R8, R5, 0x4, R8 ;  /* 0x0000000405087825 */ /* 0x001fcc00078e0208 */
[----:B------:R-:W2:Y:S01]  /*1200*/  LDG.E R9, desc[UR6][R8.64] ;  /* 0x0000000608097981 */ /* 0x000ea2000c1e1900 */
[----:B------:R-:W-:Y:S01]  /*1210*/  BSSY.RECONVERGENT B0, `(.L_x_13) ;  /* 0x0000010000007945 */ /* 0x000fe20003800200 */
[----:B--2---:R-:W-:-:S13]  /*1220*/  ISETP.NE.AND P0, PT, R6, R9, PT ;  /* 0x000000090600720c */ /* 0x004fda0003f05270 */
[----:B------:R-:W-:Y:S05]  /*1230*/  @P0 BRA `(.L_x_14) ;  /* 0x0000000000340947 */ /* 0x000fea0003800000 */
[----:B------:R-:W0:Y:S01]  /*1240*/  LDC.64 R12, c[0x0][0x3b0] ;  /* 0x0000ec00ff0c7b82 */ /* 0x000e220000000a00 */
[----:B------:R-:W-:-:S07]  /*1250*/  HFMA2 R0, -RZ, RZ, 0, 0 ;  /* 0x00000000ff007431 */ /* 0x000fce00000001ff */
[----:B------:R-:W1:Y:S02]  /*1260*/  LDC.64 R10, c[0x0][0x3b8] ;  /* 0x0000ee00ff0a7b82 */ /* 0x000e640000000a00 */
.L_x_15:
[----:B------:R-:W-:-:S05]  /*1270*/  VIADD R0, R0, 0x1 ;  /* 0x0000000100007836 */ /* 0x000fca0000000000 */
[----:B------:R-:W-:-:S13]  /*1280*/  ISETP.NE.AND P0, PT, R0, R3, PT ;  /* 0x000000030000720c */ /* 0x000fda0003f05270 */
[----:B------:R-:W-:Y:S05]  /*1290*/  @!P0 EXIT ;  /* 0x000000000000894d */ /* 0x000fea0003800000 */
[----:B------:R-:W-:-:S04]  /*12a0*/  IMAD.IADD R9, R5, 0x1, R0 ;  /* 0x0000000105097824 */ /* 0x000fc800078e0200 */
[----:B-1----:R-:W-:-:S04]  /*12b0*/  IMAD.WIDE R6, R9, 0x4, R10 ;  /* 0x0000000409067825 */ /* 0x002fc800078e020a */
[----:B0-----:R-:W-:Y:S02]  /*12c0*/  IMAD.WIDE R8, R9, 0x4, R12 ;  /* 0x0000000409087825 */ /* 0x001fe400078e020c */
[----:B------:R-:W2:Y:S04]  /*12d0*/  LDG.E R6, desc[UR6][R6.64] ;  /* 0x0000000606067981 */ /* 0x000ea8000c1e1900 */
[----:B------:R-:W2:Y:S02]  /*12e0*/  LDG.E R9, desc[UR6][R8.64] ;  /* 0x0000000608097981 */ /* 0x000ea4000c1e1900 */
[----:B--2---:R-:W-:-:S13]  /*12f0*/  ISETP.NE.AND P0, PT, R6, R9, PT ;  /* 0x000000090600720c */ /* 0x004fda0003f05270 */
[----:B------:R-:W-:Y:S05]  /*1300*/  @!P0 BRA `(.L_x_15) ;  /* 0xfffffffc00d88947 */ /* 0x000fea000383ffff */
.L_x_14:
[----:B------:R-:W-:Y:S05]  /*1310*/  BSYNC.RECONVERGENT B0 ;  /* 0x0000000000007941 */ /* 0x000fea0003800200 */
.L_x_13:
[----:B------:R-:W0:Y:S02]  /*1320*/  LDC.64 R2, c[0x0][0x3c0] ;  /* 0x0000f000ff027b82 */ /* 0x000e240000000a00 */
[----:B0-----:R-:W-:Y:S01]  /*1330*/  STG.E.U8 desc[UR6][R2.64], RZ ;  /* 0x000000ff02007986 */ /* 0x001fe2000c101106 */
[----:B------:R-:W-:Y:S05]  /*1340*/  EXIT ;  /* 0x000000000000794d */ /* 0x000fea0003800000 */
.L_x_16:
[----:B------:R-:W-:-:S00]  /*1350*/  BRA `(.L_x_16) ;  /* 0xfffffffc00fc7947 */ /* 0x000fc0000383ffff */
[----:B------:R-:W-:-:S00]  /*1360*/  NOP ;  /* 0x0000000000007918 */ /* 0x000fc00000000000 */
        /* <DEDUP_REMOVED lines=9> */
.L_x_17:


//--------------------- .nv.shared.reserved.0     --------------------------
	.section	.nv.shared.reserved.0,"aw",@nobits
	.weak		__nv_reservedSMEM_offset_0_alias
	.size		__nv_reservedSMEM_offset_0_alias, 0, 64
	.other		__nv_reservedSMEM_offset_0_alias,@"STO_CUDA_RESERVED_SHARED STV_DEFAULT"
__nv_reservedSMEM_offset_0_alias:
	.zero		0
	.zero		64


//--------------------- .nv.constant0._Z3funPiS_S_S_S_S_PjS0_Pb --------------------------
	.section	.nv.constant0._Z3funPiS_S_S_S_S_PjS0_Pb,"a",@progbits
	.sectionflags	@""
	.align	4
.nv.constant0._Z3funPiS_S_S_S_S_PjS0_Pb:
	.zero		968


//--------------------- SYMBOLS --------------------------

	.type		.nv.reservedSmem.offset0,@object
	.size		.nv.reservedSmem.offset0,0x4
